//
// Generated by NVIDIA NVVM Compiler
//
// Compiler Build ID: CL-36424714
// Cuda compilation tools, release 13.0, V13.0.88
// Based on NVVM 20.0.0
//

.version 9.0
.target sm_100
.address_size 64

	// .globl	_Z19cudaVectorAddKernelPKiS0_Pii

.visible .entry _Z19cudaVectorAddKernelPKiS0_Pii(
	.param .u64 .ptr .align 1 _Z19cudaVectorAddKernelPKiS0_Pii_param_0,
	.param .u64 .ptr .align 1 _Z19cudaVectorAddKernelPKiS0_Pii_param_1,
	.param .u64 .ptr .align 1 _Z19cudaVectorAddKernelPKiS0_Pii_param_2,
	.param .u32 _Z19cudaVectorAddKernelPKiS0_Pii_param_3
)
{
	.reg .pred 	%p<2>;
	.reg .b32 	%r<9>;
	.reg .b64 	%rd<11>;

	ld.param.u64 	%rd1, [_Z19cudaVectorAddKernelPKiS0_Pii_param_0];
	ld.param.u64 	%rd2, [_Z19cudaVectorAddKernelPKiS0_Pii_param_1];
	ld.param.u64 	%rd3, [_Z19cudaVectorAddKernelPKiS0_Pii_param_2];
	ld.param.u32 	%r2, [_Z19cudaVectorAddKernelPKiS0_Pii_param_3];
	mov.u32 	%r3, %ntid.x;
	mov.u32 	%r4, %ctaid.x;
	mov.u32 	%r5, %tid.x;
	mad.lo.s32 	%r1, %r3, %r4, %r5;
	setp.ge.s32 	%p1, %r1, %r2;
	@%p1 bra 	$L__BB0_2;
	cvta.to.global.u64 	%rd4, %rd1;
	cvta.to.global.u64 	%rd5, %rd2;
	cvta.to.global.u64 	%rd6, %rd3;
	mul.wide.s32 	%rd7, %r1, 4;
	add.s64 	%rd8, %rd4, %rd7;
	ld.global.u32 	%r6, [%rd8];
	add.s64 	%rd9, %rd5, %rd7;
	ld.global.u32 	%r7, [%rd9];
	add.s32 	%r8, %r7, %r6;
	add.s64 	%rd10, %rd6, %rd7;
	st.global.u32 	[%rd10], %r8;
$L__BB0_2:
	ret;

}


// ===== COMPILED SASS (sm_100) =====

	.target	sm_100

	.elftype	@"ET_EXEC"


//--------------------- .note.nv.tkinfo           --------------------------
	.section	.note.nv.tkinfo,"",@"SHT_NOTE"
	.sectionflags	@"SHF_NOTE_NV_TKINFO"
	.tkinfo
        /*0018*/ 	.word	0x00000002
        /*0030*/ 	.string	""
        /*0030*/ 	.string	"ptxas"
        /*0030*/ 	.string	"Cuda compilation tools, release 13.0, V13.0.88"
        /*0030*/ 	.string	"Build cuda_13.0.r13.0/compiler.36424714_0"
        /*0030*/ 	.string	"-arch sm_100 -m 64 "



//--------------------- .note.nv.cuinfo           --------------------------
	.section	.note.nv.cuinfo,"",@"SHT_NOTE"
	.sectionflags	@"SHF_NOTE_NV_CUINFO"
        /*0018*/ 	.short	0x0002
        /*001a*/ 	.short	0x0064
        /*001c*/ 	.short	0x0082
	.zero		2


//--------------------- .nv.info                  --------------------------
	.section	.nv.info,"",@"SHT_CUDA_INFO"
	.align	4


	//----- nvinfo : EIATTR_REGCOUNT
	.align		4
        /*0000*/ 	.byte	0x04, 0x2f
        /*0002*/ 	.short	(.L_1 - .L_0)
	.align		4
.L_0:
        /*0004*/ 	.word	index@(_Z19cudaVectorAddKernelPKiS0_Pii)
        /*0008*/ 	.word	0x0000000c


	//----- nvinfo : EIATTR_FRAME_SIZE
	.align		4
.L_1:
        /*000c*/ 	.byte	0x04, 0x11
        /*000e*/ 	.short	(.L_3 - .L_2)
	.align		4
.L_2:
        /*0010*/ 	.word	index@(_Z19cudaVectorAddKernelPKiS0_Pii)
        /*0014*/ 	.word	0x00000000


	//----- nvinfo : EIATTR_MIN_STACK_SIZE
	.align		4
.L_3:
        /*0018*/ 	.byte	0x04, 0x12
        /*001a*/ 	.short	(.L_5 - .L_4)
	.align		4
.L_4:
        /*001c*/ 	.word	index@(_Z19cudaVectorAddKernelPKiS0_Pii)
        /*0020*/ 	.word	0x00000000
.L_5:


//--------------------- .nv.compat                --------------------------
	.section	.nv.compat,"",@"SHT_CUDA_COMPAT_INFO"
	.align	4
        /*0000*/ 	.byte	0x02, 0x09, 0x00, 0x00, 0x02, 0x02, 0x01, 0x00, 0x02, 0x05, 0x05, 0x00, 0x03, 0x07, 0x01, 0x01
        /*0010*/ 	.byte	0x02, 0x03, 0x00, 0x00, 0x02, 0x06, 0x01, 0x00, 0x04, 0x0b, 0x08, 0x00, 0x09, 0x00, 0x00, 0x00
        /*0020*/ 	.byte	0x00, 0x00, 0x00, 0x00


//--------------------- .nv.info._Z19cudaVectorAddKernelPKiS0_Pii --------------------------
	.section	.nv.info._Z19cudaVectorAddKernelPKiS0_Pii,"",@"SHT_CUDA_INFO"
	.sectionflags	@""
	.align	4


	//----- nvinfo : EIATTR_CUDA_API_VERSION
	.align		4
        /*0000*/ 	.byte	0x04, 0x37
        /*0002*/ 	.short	(.L_7 - .L_6)
.L_6:
        /*0004*/ 	.word	0x00000082


	//----- nvinfo : EIATTR_KPARAM_INFO
	.align		4
.L_7:
        /*0008*/ 	.byte	0x04, 0x17
        /*000a*/ 	.short	(.L_9 - .L_8)
.L_8:
        /*000c*/ 	.word	0x00000000
        /*0010*/ 	.short	0x0003
        /*0012*/ 	.short	0x0018
        /*0014*/ 	.byte	0x00, 0xf0, 0x11, 0x00


	//----- nvinfo : EIATTR_KPARAM_INFO
	.align		4
.L_9:
        /*0018*/ 	.byte	0x04, 0x17
        /*001a*/ 	.short	(.L_11 - .L_10)
.L_10:
        /*001c*/ 	.word	0x00000000
        /*0020*/ 	.short	0x0002
        /*0022*/ 	.short	0x0010
        /*0024*/ 	.byte	0x00, 0xf5, 0x21, 0x00


	//----- nvinfo : EIATTR_KPARAM_INFO
	.align		4
.L_11:
        /*0028*/ 	.byte	0x04, 0x17
        /*002a*/ 	.short	(.L_13 - .L_12)
.L_12:
        /*002c*/ 	.word	0x00000000
        /*0030*/ 	.short	0x0001
        /*0032*/ 	.short	0x0008
        /*0034*/ 	.byte	0x00, 0xf5, 0x21, 0x00


	//----- nvinfo : EIATTR_KPARAM_INFO
	.align		4
.L_13:
        /*0038*/ 	.byte	0x04, 0x17
        /*003a*/ 	.short	(.L_15 - .L_14)
.L_14:
        /*003c*/ 	.word	0x00000000
        /*0040*/ 	.short	0x0000
        /*0042*/ 	.short	0x0000
        /*0044*/ 	.byte	0x00, 0xf5, 0x21, 0x00


	//----- nvinfo : EIATTR_SPARSE_MMA_MASK
	.align		4
.L_15:
        /*0048*/ 	.byte	0x03, 0x50
        /*004a*/ 	.short	0x0000


	//----- nvinfo : EIATTR_MAXREG_COUNT
	.align		4
        /*004c*/ 	.byte	0x03, 0x1b
        /*004e*/ 	.short	0x00ff


	//----- nvinfo : EIATTR_MERCURY_ISA_VERSION
	.align		4
        /*0050*/ 	.byte	0x03, 0x5f
        /*0052*/ 	.short	0x0101


	//----- nvinfo : EIATTR_VRC_CTA_INIT_COUNT
	.align		4
        /*0054*/ 	.byte	0x02, 0x4a
	.zero		1
	.zero		1


	//----- nvinfo : EIATTR_EXIT_INSTR_OFFSETS
	.align		4
        /*0058*/ 	.byte	0x04, 0x1c
        /*005a*/ 	.short	(.L_17 - .L_16)


	//   ....[0]....
.L_16:
        /*005c*/ 	.word	0x00000070


	//   ....[1]....
        /*0060*/ 	.word	0x00000130


	//----- nvinfo : EIATTR_CBANK_PARAM_SIZE
	.align		4
.L_17:
        /*0064*/ 	.byte	0x03, 0x19
        /*0066*/ 	.short	0x001c


	//----- nvinfo : EIATTR_PARAM_CBANK
	.align		4
        /*0068*/ 	.byte	0x04, 0x0a
        /*006a*/ 	.short	(.L_19 - .L_18)
	.align		4
.L_18:
        /*006c*/ 	.word	index@(.nv.constant0._Z19cudaVectorAddKernelPKiS0_Pii)
        /*0070*/ 	.short	0x0380
        /*0072*/ 	.short	0x001c


	//----- nvinfo : EIATTR_SW_WAR
	.align		4
.L_19:
        /*0074*/ 	.byte	0x04, 0x36
        /*0076*/ 	.short	(.L_21 - .L_20)
.L_20:
        /*0078*/ 	.word	0x00000008
.L_21:


//--------------------- .nv.callgraph             --------------------------
	.section	.nv.callgraph,"",@"SHT_CUDA_CALLGRAPH"
	.align	4
	.sectionentsize	8
	.align		4
        /*0000*/ 	.word	0x00000000
	.align		4
        /*0004*/ 	.word	0xffffffff
	.align		4
        /*0008*/ 	.word	0x00000000
	.align		4
        /*000c*/ 	.word	0xfffffffe
	.align		4
        /*0010*/ 	.word	0x00000000
	.align		4
        /*0014*/ 	.word	0xfffffffd
	.align		4
        /*0018*/ 	.word	0x00000000
	.align		4
        /*001c*/ 	.word	0xfffffffc


//--------------------- .text._Z19cudaVectorAddKernelPKiS0_Pii --------------------------
	.section	.text._Z19cudaVectorAddKernelPKiS0_Pii,"ax",@progbits
	.align	128
        .global         _Z19cudaVectorAddKernelPKiS0_Pii
        .type           _Z19cudaVectorAddKernelPKiS0_Pii,@function
        .size           _Z19cudaVectorAddKernelPKiS0_Pii,(.L_x_1 - _Z19cudaVectorAddKernelPKiS0_Pii)
        .other          _Z19cudaVectorAddKernelPKiS0_Pii,@"STO_CUDA_ENTRY STV_DEFAULT"
_Z19cudaVectorAddKernelPKiS0_Pii:
.text._Z19cudaVectorAddKernelPKiS0_Pii:
[----:B------:R-:W-:Y:S01]  /*0000*/  LDC R1, c[0x0][0x37c] ;  /* 0x0000df00ff017b82 */ /* 0x000fe20000000800 */
[----:B------:R-:W0:Y:S01]  /*0010*/  S2R R9, SR_CTAID.X ;  /* 0x0000000000097919 */ /* 0x000e220000002500 */
[----:B------:R-:W0:Y:S01]  /*0020*/  LDCU UR4, c[0x0][0x360] ;  /* 0x00006c00ff0477ac */ /* 0x000e220008000800 */
[----:B------:R-:W0:Y:S01]  /*0030*/  S2R R0, SR_TID.X ;  /* 0x0000000000007919 */ /* 0x000e220000002100 */
[----:B------:R-:W1:Y:S01]  /*0040*/  LDCU UR5, c[0x0][0x398] ;  /* 0x00007300ff0577ac */ /* 0x000e620008000800 */
[----:B0-----:R-:W-:-:S05]  /*0050*/  IMAD R9, R9, UR4, R0 ;  /* 0x0000000409097c24 */ /* 0x001fca000f8e0200 */
[----:B-1----:R-:W-:-:S13]  /*0060*/  ISETP.GE.AND P0, PT, R9, UR5, PT ;  /* 0x0000000509007c0c */ /* 0x002fda000bf06270 */
[----:B------:R-:W-:Y:S05]  /*0070*/  @P0 EXIT ;  /* 0x000000000000094d */ /* 0x000fea0003800000 */
[----:B------:R-:W0:Y:S01]  /*0080*/  LDC.64 R2, c[0x0][0x380] ;  /* 0x0000e000ff027b82 */ /* 0x000e220000000a00 */
[----:B------:R-:W1:Y:S07]  /*0090*/  LDCU.64 UR4, c[0x0][0x358] ;  /* 0x00006b00ff0477ac */ /* 0x000e6e0008000a00 */
[----:B------:R-:W2:Y:S08]  /*00a0*/  LDC.64 R4, c[0x0][0x388] ;  /* 0x0000e200ff047b82 */ /* 0x000eb00000000a00 */
[----:B------:R-:W3:Y:S01]  /*00b0*/  LDC.64 R6, c[0x0][0x390] ;  /* 0x0000e400ff067b82 */ /* 0x000ee20000000a00 */
[----:B0-----:R-:W-:-:S06]  /*00c0*/  IMAD.WIDE R2, R9, 0x4, R2 ;  /* 0x0000000409027825 */ /* 0x001fcc00078e0202 */
[----:B-1----:R-:W4:Y:S01]  /*00d0*/  LDG.E R2, desc[UR4][R2.64] ;  /* 0x0000000402027981 */ /* 0x002f22000c1e1900 */
[----:B--2---:R-:W-:-:S06]  /*00e0*/  IMAD.WIDE R4, R9, 0x4, R4 ;  /* 0x0000000409047825 */ /* 0x004fcc00078e0204 */
[----:B------:R-:W4:Y:S01]  /*00f0*/  LDG.E R5, desc[UR4][R4.64] ;  /* 0x0000000404057981 */ /* 0x000f22000c1e1900 */
[----:B---3--:R-:W-:Y:S01]  /*0100*/  IMAD.WIDE R6, R9, 0x4, R6 ;  /* 0x0000000409067825 */ /* 0x008fe200078e0206 */
[----:B----4-:R-:W-:-:S05]  /*0110*/  IADD3 R9, PT, PT, R2, R5, RZ ;  /* 0x0000000502097210 */ /* 0x010fca0007ffe0ff */
[----:B------:R-:W-:Y:S01]  /*0120*/  STG.E desc[UR4][R6.64], R9 ;  /* 0x0000000906007986 */ /* 0x000fe2000c101904 */
[----:B------:R-:W-:Y:S05]  /*0130*/  EXIT ;  /* 0x000000000000794d */ /* 0x000fea0003800000 */
.L_x_0:
[----:B------:R-:W-:-:S00]  /*0140*/  BRA `(.L_x_0) ;  /* 0xfffffffc00fc7947 */ /* 0x000fc0000383ffff */
[----:B------:R-:W-:-:S00]  /*0150*/  NOP ;  /* 0x0000000000007918 */ /* 0x000fc00000000000 */
        /* <DEDUP_REMOVED lines=10> */
.L_x_1:


//--------------------- .nv.shared.reserved.0     --------------------------
	.section	.nv.shared.reserved.0,"aw",@nobits
	.weak		__nv_reservedSMEM_offset_0_alias
	.size		__nv_reservedSMEM_offset_0_alias, 0, 64
	.other		__nv_reservedSMEM_offset_0_alias,@"STO_CUDA_RESERVED_SHARED STV_DEFAULT"
__nv_reservedSMEM_offset_0_alias:
	.zero		0
	.zero		64


//--------------------- .nv.constant0._Z19cudaVectorAddKernelPKiS0_Pii --------------------------
	.section	.nv.constant0._Z19cudaVectorAddKernelPKiS0_Pii,"a",@progbits
	.sectionflags	@""
	.align	4
.nv.constant0._Z19cudaVectorAddKernelPKiS0_Pii:
	.zero		924


//--------------------- SYMBOLS --------------------------

	.type		.nv.reservedSmem.offset0,@object
	.size		.nv.reservedSmem.offset0,0x4
